//
// Generated by NVIDIA NVVM Compiler
//
// Compiler Build ID: CL-36424714
// Cuda compilation tools, release 13.0, V13.0.88
// Based on NVVM 20.0.0
//

.version 9.0
.target sm_100
.address_size 64

	// .globl	resize_bilinear_kernel

.visible .entry resize_bilinear_kernel(
	.param .u64 .ptr .align 1 resize_bilinear_kernel_param_0,
	.param .u64 .ptr .align 1 resize_bilinear_kernel_param_1,
	.param .u32 resize_bilinear_kernel_param_2,
	.param .u32 resize_bilinear_kernel_param_3,
	.param .u32 resize_bilinear_kernel_param_4,
	.param .u32 resize_bilinear_kernel_param_5
)
{
	.reg .pred 	%p<4>;
	.reg .b32 	%r<30>;
	.reg .b32 	%f<63>;
	.reg .b64 	%rd<15>;

	ld.param.u64 	%rd1, [resize_bilinear_kernel_param_0];
	ld.param.u64 	%rd2, [resize_bilinear_kernel_param_1];
	ld.param.u32 	%r3, [resize_bilinear_kernel_param_2];
	ld.param.u32 	%r4, [resize_bilinear_kernel_param_3];
	ld.param.u32 	%r5, [resize_bilinear_kernel_param_4];
	ld.param.u32 	%r7, [resize_bilinear_kernel_param_5];
	mov.u32 	%r8, %ctaid.x;
	mov.u32 	%r9, %ntid.x;
	mov.u32 	%r10, %tid.x;
	mad.lo.s32 	%r1, %r8, %r9, %r10;
	mov.u32 	%r11, %ctaid.y;
	mov.u32 	%r12, %ntid.y;
	mov.u32 	%r13, %tid.y;
	mad.lo.s32 	%r14, %r11, %r12, %r13;
	setp.ge.u32 	%p1, %r1, %r5;
	setp.ge.u32 	%p2, %r14, %r7;
	or.pred  	%p3, %p1, %p2;
	@%p3 bra 	$L__BB0_2;
	cvta.to.global.u64 	%rd3, %rd1;
	cvta.to.global.u64 	%rd4, %rd2;
	cvt.rn.f32.u32 	%f1, %r3;
	cvt.rn.f32.u32 	%f2, %r5;
	div.rn.f32 	%f3, %f1, %f2;
	cvt.rn.f32.u32 	%f4, %r4;
	cvt.rn.f32.u32 	%f5, %r7;
	div.rn.f32 	%f6, %f4, %f5;
	cvt.rn.f32.u32 	%f7, %r1;
	add.f32 	%f8, %f7, 0f3F000000;
	fma.rn.f32 	%f9, %f8, %f3, 0fBF000000;
	add.s32 	%r15, %r3, -1;
	cvt.rn.f32.u32 	%f10, %r15;
	min.f32 	%f11, %f9, %f10;
	max.f32 	%f12, %f11, 0f00000000;
	cvt.rn.f32.u32 	%f13, %r14;
	add.f32 	%f14, %f13, 0f3F000000;
	fma.rn.f32 	%f15, %f14, %f6, 0fBF000000;
	add.s32 	%r16, %r4, -1;
	cvt.rn.f32.u32 	%f16, %r16;
	min.f32 	%f17, %f15, %f16;
	max.f32 	%f18, %f17, 0f00000000;
	cvt.rzi.u32.f32 	%r17, %f12;
	cvt.rzi.u32.f32 	%r18, %f18;
	add.s32 	%r19, %r17, 1;
	min.u32 	%r20, %r19, %r15;
	add.s32 	%r21, %r18, 1;
	min.u32 	%r22, %r21, %r16;
	cvt.rn.f32.u32 	%f19, %r17;
	sub.f32 	%f20, %f12, %f19;
	cvt.rn.f32.u32 	%f21, %r18;
	sub.f32 	%f22, %f18, %f21;
	mul.lo.s32 	%r23, %r18, %r3;
	add.s32 	%r24, %r23, %r17;
	mul.wide.u32 	%rd5, %r24, 16;
	add.s64 	%rd6, %rd3, %rd5;
	ld.global.nc.v4.f32 	{%f23, %f24, %f25, %f26}, [%rd6];
	add.s32 	%r25, %r23, %r20;
	mul.wide.u32 	%rd7, %r25, 16;
	add.s64 	%rd8, %rd3, %rd7;
	ld.global.nc.v4.f32 	{%f27, %f28, %f29, %f30}, [%rd8];
	mul.lo.s32 	%r26, %r22, %r3;
	add.s32 	%r27, %r26, %r17;
	mul.wide.u32 	%rd9, %r27, 16;
	add.s64 	%rd10, %rd3, %rd9;
	ld.global.nc.v4.f32 	{%f31, %f32, %f33, %f34}, [%rd10];
	add.s32 	%r28, %r26, %r20;
	mul.wide.u32 	%rd11, %r28, 16;
	add.s64 	%rd12, %rd3, %rd11;
	ld.global.nc.v4.f32 	{%f35, %f36, %f37, %f38}, [%rd12];
	sub.f32 	%f39, %f27, %f23;
	fma.rn.f32 	%f40, %f39, %f20, %f23;
	sub.f32 	%f41, %f28, %f24;
	fma.rn.f32 	%f42, %f41, %f20, %f24;
	sub.f32 	%f43, %f29, %f25;
	fma.rn.f32 	%f44, %f43, %f20, %f25;
	sub.f32 	%f45, %f30, %f26;
	fma.rn.f32 	%f46, %f45, %f20, %f26;
	sub.f32 	%f47, %f35, %f31;
	fma.rn.f32 	%f48, %f47, %f20, %f31;
	sub.f32 	%f49, %f36, %f32;
	fma.rn.f32 	%f50, %f49, %f20, %f32;
	sub.f32 	%f51, %f37, %f33;
	fma.rn.f32 	%f52, %f51, %f20, %f33;
	sub.f32 	%f53, %f38, %f34;
	fma.rn.f32 	%f54, %f53, %f20, %f34;
	sub.f32 	%f55, %f48, %f40;
	fma.rn.f32 	%f56, %f55, %f22, %f40;
	sub.f32 	%f57, %f50, %f42;
	fma.rn.f32 	%f58, %f57, %f22, %f42;
	sub.f32 	%f59, %f52, %f44;
	fma.rn.f32 	%f60, %f59, %f22, %f44;
	sub.f32 	%f61, %f54, %f46;
	fma.rn.f32 	%f62, %f61, %f22, %f46;
	mad.lo.s32 	%r29, %r5, %r14, %r1;
	mul.wide.u32 	%rd13, %r29, 16;
	add.s64 	%rd14, %rd4, %rd13;
	st.global.v4.f32 	[%rd14], {%f56, %f58, %f60, %f62};
$L__BB0_2:
	ret;

}


// ===== COMPILED SASS (sm_100) =====

	.target	sm_100

	.elftype	@"ET_EXEC"


//--------------------- .note.nv.tkinfo           --------------------------
	.section	.note.nv.tkinfo,"",@"SHT_NOTE"
	.sectionflags	@"SHF_NOTE_NV_TKINFO"
	.tkinfo
        /*0018*/ 	.word	0x00000002
        /*0030*/ 	.string	""
        /*0030*/ 	.string	"ptxas"
        /*0030*/ 	.string	"Cuda compilation tools, release 13.0, V13.0.88"
        /*0030*/ 	.string	"Build cuda_13.0.r13.0/compiler.36424714_0"
        /*0030*/ 	.string	"-arch sm_100 -m 64 "



//--------------------- .note.nv.cuinfo           --------------------------
	.section	.note.nv.cuinfo,"",@"SHT_NOTE"
	.sectionflags	@"SHF_NOTE_NV_CUINFO"
        /*0018*/ 	.short	0x0002
        /*001a*/ 	.short	0x0064
        /*001c*/ 	.short	0x0082
	.zero		2


//--------------------- .nv.info                  --------------------------
	.section	.nv.info,"",@"SHT_CUDA_INFO"
	.align	4


	//----- nvinfo : EIATTR_REGCOUNT
	.align		4
        /*0000*/ 	.byte	0x04, 0x2f
        /*0002*/ 	.short	(.L_1 - .L_0)
	.align		4
.L_0:
        /*0004*/ 	.word	index@(resize_bilinear_kernel)
        /*0008*/ 	.word	0x0000001c


	//----- nvinfo : EIATTR_FRAME_SIZE
	.align		4
.L_1:
        /*000c*/ 	.byte	0x04, 0x11
        /*000e*/ 	.short	(.L_3 - .L_2)
	.align		4
.L_2:
        /*0010*/ 	.word	index@($__internal_0_$__cuda_sm3x_div_rn_noftz_f32_slowpath)
        /*0014*/ 	.word	0x00000000


	//----- nvinfo : EIATTR_FRAME_SIZE
	.align		4
.L_3:
        /*0018*/ 	.byte	0x04, 0x11
        /*001a*/ 	.short	(.L_5 - .L_4)
	.align		4
.L_4:
        /*001c*/ 	.word	index@(resize_bilinear_kernel)
        /*0020*/ 	.word	0x00000000


	//----- nvinfo : EIATTR_MIN_STACK_SIZE
	.align		4
.L_5:
        /*0024*/ 	.byte	0x04, 0x12
        /*0026*/ 	.short	(.L_7 - .L_6)
	.align		4
.L_6:
        /*0028*/ 	.word	index@(resize_bilinear_kernel)
        /*002c*/ 	.word	0x00000000
.L_7:


//--------------------- .nv.compat                --------------------------
	.section	.nv.compat,"",@"SHT_CUDA_COMPAT_INFO"
	.align	4
        /*0000*/ 	.byte	0x02, 0x09, 0x00, 0x00, 0x02, 0x02, 0x01, 0x00, 0x02, 0x05, 0x05, 0x00, 0x03, 0x07, 0x01, 0x01
        /*0010*/ 	.byte	0x02, 0x03, 0x00, 0x00, 0x02, 0x06, 0x01, 0x00, 0x04, 0x0b, 0x08, 0x00, 0x01, 0x00, 0x00, 0x00
        /*0020*/ 	.byte	0x00, 0x00, 0x00, 0x00


//--------------------- .nv.info.resize_bilinear_kernel --------------------------
	.section	.nv.info.resize_bilinear_kernel,"",@"SHT_CUDA_INFO"
	.sectionflags	@""
	.align	4


	//----- nvinfo : EIATTR_CUDA_API_VERSION
	.align		4
        /*0000*/ 	.byte	0x04, 0x37
        /*0002*/ 	.short	(.L_9 - .L_8)
.L_8:
        /*0004*/ 	.word	0x00000082


	//----- nvinfo : EIATTR_KPARAM_INFO
	.align		4
.L_9:
        /*0008*/ 	.byte	0x04, 0x17
        /*000a*/ 	.short	(.L_11 - .L_10)
.L_10:
        /*000c*/ 	.word	0x00000000
        /*0010*/ 	.short	0x0005
        /*0012*/ 	.short	0x001c
        /*0014*/ 	.byte	0x00, 0xf0, 0x11, 0x00


	//----- nvinfo : EIATTR_KPARAM_INFO
	.align		4
.L_11:
        /*0018*/ 	.byte	0x04, 0x17
        /*001a*/ 	.short	(.L_13 - .L_12)
.L_12:
        /*001c*/ 	.word	0x00000000
        /*0020*/ 	.short	0x0004
        /*0022*/ 	.short	0x0018
        /*0024*/ 	.byte	0x00, 0xf0, 0x11, 0x00


	//----- nvinfo : EIATTR_KPARAM_INFO
	.align		4
.L_13:
        /*0028*/ 	.byte	0x04, 0x17
        /*002a*/ 	.short	(.L_15 - .L_14)
.L_14:
        /*002c*/ 	.word	0x00000000
        /*0030*/ 	.short	0x0003
        /*0032*/ 	.short	0x0014
        /*0034*/ 	.byte	0x00, 0xf0, 0x11, 0x00


	//----- nvinfo : EIATTR_KPARAM_INFO
	.align		4
.L_15:
        /*0038*/ 	.byte	0x04, 0x17
        /*003a*/ 	.short	(.L_17 - .L_16)
.L_16:
        /*003c*/ 	.word	0x00000000
        /*0040*/ 	.short	0x0002
        /*0042*/ 	.short	0x0010
        /*0044*/ 	.byte	0x00, 0xf0, 0x11, 0x00


	//----- nvinfo : EIATTR_KPARAM_INFO
	.align		4
.L_17:
        /*0048*/ 	.byte	0x04, 0x17
        /*004a*/ 	.short	(.L_19 - .L_18)
.L_18:
        /*004c*/ 	.word	0x00000000
        /*0050*/ 	.short	0x0001
        /*0052*/ 	.short	0x0008
        /*0054*/ 	.byte	0x00, 0xf5, 0x21, 0x00


	//----- nvinfo : EIATTR_KPARAM_INFO
	.align		4
.L_19:
        /*0058*/ 	.byte	0x04, 0x17
        /*005a*/ 	.short	(.L_21 - .L_20)
.L_20:
        /*005c*/ 	.word	0x00000000
        /*0060*/ 	.short	0x0000
        /*0062*/ 	.short	0x0000
        /*0064*/ 	.byte	0x00, 0xf5, 0x21, 0x00


	//----- nvinfo : EIATTR_SPARSE_MMA_MASK
	.align		4
.L_21:
        /*0068*/ 	.byte	0x03, 0x50
        /*006a*/ 	.short	0x0000


	//----- nvinfo : EIATTR_MAXREG_COUNT
	.align		4
        /*006c*/ 	.byte	0x03, 0x1b
        /*006e*/ 	.short	0x00ff


	//----- nvinfo : EIATTR_MERCURY_ISA_VERSION
	.align		4
        /*0070*/ 	.byte	0x03, 0x5f
        /*0072*/ 	.short	0x0101


	//----- nvinfo : EIATTR_VRC_CTA_INIT_COUNT
	.align		4
        /*0074*/ 	.byte	0x02, 0x4a
	.zero		1
	.zero		1


	//----- nvinfo : EIATTR_EXIT_INSTR_OFFSETS
	.align		4
        /*0078*/ 	.byte	0x04, 0x1c
        /*007a*/ 	.short	(.L_23 - .L_22)


	//   ....[0]....
.L_22:
        /*007c*/ 	.word	0x000000c0


	//   ....[1]....
        /*0080*/ 	.word	0x000006c0


	//----- nvinfo : EIATTR_CRS_STACK_SIZE
	.align		4
.L_23:
        /*0084*/ 	.byte	0x04, 0x1e
        /*0086*/ 	.short	(.L_25 - .L_24)
.L_24:
        /*0088*/ 	.word	0x00000000


	//----- nvinfo : EIATTR_CBANK_PARAM_SIZE
	.align		4
.L_25:
        /*008c*/ 	.byte	0x03, 0x19
        /*008e*/ 	.short	0x0020


	//----- nvinfo : EIATTR_PARAM_CBANK
	.align		4
        /*0090*/ 	.byte	0x04, 0x0a
        /*0092*/ 	.short	(.L_27 - .L_26)
	.align		4
.L_26:
        /*0094*/ 	.word	index@(.nv.constant0.resize_bilinear_kernel)
        /*0098*/ 	.short	0x0380
        /*009a*/ 	.short	0x0020


	//----- nvinfo : EIATTR_SW_WAR
	.align		4
.L_27:
        /*009c*/ 	.byte	0x04, 0x36
        /*009e*/ 	.short	(.L_29 - .L_28)
.L_28:
        /*00a0*/ 	.word	0x00000008
.L_29:


//--------------------- .nv.callgraph             --------------------------
	.section	.nv.callgraph,"",@"SHT_CUDA_CALLGRAPH"
	.align	4
	.sectionentsize	8
	.align		4
        /*0000*/ 	.word	0x00000000
	.align		4
        /*0004*/ 	.word	0xffffffff
	.align		4
        /*0008*/ 	.word	0x00000000
	.align		4
        /*000c*/ 	.word	0xfffffffe
	.align		4
        /*0010*/ 	.word	0x00000000
	.align		4
        /*0014*/ 	.word	0xfffffffd
	.align		4
        /*0018*/ 	.word	0x00000000
	.align		4
        /*001c*/ 	.word	0xfffffffc


//--------------------- .text.resize_bilinear_kernel --------------------------
	.section	.text.resize_bilinear_kernel,"ax",@progbits
	.align	128
        .global         resize_bilinear_kernel
        .type           resize_bilinear_kernel,@function
        .size           resize_bilinear_kernel,(.L_x_11 - resize_bilinear_kernel)
        .other          resize_bilinear_kernel,@"STO_CUDA_ENTRY STV_DEFAULT"
resize_bilinear_kernel:
.text.resize_bilinear_kernel:
[----:B------:R-:W-:Y:S01]  /*0000*/  LDC R1, c[0x0][0x37c] ;  /* 0x0000df00ff017b82 */ /* 0x000fe20000000800 */
[----:B------:R-:W0:Y:S07]  /*0010*/  S2R R0, SR_TID.Y ;  /* 0x0000000000007919 */ /* 0x000e2e0000002200 */
[----:B------:R-:W1:Y:S01]  /*0020*/  LDC R20, c[0x0][0x360] ;  /* 0x0000d800ff147b82 */ /* 0x000e620000000800 */
[----:B------:R-:W2:Y:S01]  /*0030*/  LDCU.64 UR6, c[0x0][0x398] ;  /* 0x00007300ff0677ac */ /* 0x000ea20008000a00 */
[----:B------:R-:W1:Y:S06]  /*0040*/  S2R R3, SR_TID.X ;  /* 0x0000000000037919 */ /* 0x000e6c0000002100 */
[----:B------:R-:W0:Y:S08]  /*0050*/  S2UR UR5, SR_CTAID.Y ;  /* 0x00000000000579c3 */ /* 0x000e300000002600 */
[----:B------:R-:W0:Y:S08]  /*0060*/  LDC R21, c[0x0][0x364] ;  /* 0x0000d900ff157b82 */ /* 0x000e300000000800 */
[----:B------:R-:W1:Y:S01]  /*0070*/  S2UR UR4, SR_CTAID.X ;  /* 0x00000000000479c3 */ /* 0x000e620000002500 */
[----:B0-----:R-:W-:-:S05]  /*0080*/  IMAD R21, R21, UR5, R0 ;  /* 0x0000000515157c24 */ /* 0x001fca000f8e0200 */
[----:B--2---:R-:W-:Y:S01]  /*0090*/  ISETP.GE.U32.AND P0, PT, R21, UR7, PT ;  /* 0x0000000715007c0c */ /* 0x004fe2000bf06070 */
[----:B-1----:R-:W-:-:S05]  /*00a0*/  IMAD R20, R20, UR4, R3 ;  /* 0x0000000414147c24 */ /* 0x002fca000f8e0203 */
[----:B------:R-:W-:-:S13]  /*00b0*/  ISETP.GE.U32.OR P0, PT, R20, UR6, P0 ;  /* 0x0000000614007c0c */ /* 0x000fda0008706470 */
[----:B------:R-:W-:Y:S05]  /*00c0*/  @P0 EXIT ;  /* 0x000000000000094d */ /* 0x000fea0003800000 */
[----:B------:R-:W0:Y:S01]  /*00d0*/  LDCU UR4, c[0x0][0x390] ;  /* 0x00007200ff0477ac */ /* 0x000e220008000800 */
[----:B------:R-:W-:-:S04]  /*00e0*/  I2FP.F32.U32 R3, UR6 ;  /* 0x0000000600037c45 */ /* 0x000fc80008201000 */
[----:B------:R-:W1:Y:S01]  /*00f0*/  MUFU.RCP R2, R3 ;  /* 0x0000000300027308 */ /* 0x000e620000001000 */
[----:B0-----:R-:W-:-:S07]  /*0100*/  I2FP.F32.U32 R0, UR4 ;  /* 0x0000000400007c45 */ /* 0x001fce0008201000 */
[----:B------:R-:W0:Y:S01]  /*0110*/  FCHK P0, R0, R3 ;  /* 0x0000000300007302 */ /* 0x000e220000000000 */
[----:B-1----:R-:W-:-:S04]  /*0120*/  FFMA R5, -R3, R2, 1 ;  /* 0x3f80000003057423 */ /* 0x002fc80000000102 */
[----:B------:R-:W-:-:S04]  /*0130*/  FFMA R5, R2, R5, R2 ;  /* 0x0000000502057223 */ /* 0x000fc80000000002 */
[----:B------:R-:W-:-:S04]  /*0140*/  FFMA R2, R0, R5, RZ ;  /* 0x0000000500027223 */ /* 0x000fc800000000ff */
[----:B------:R-:W-:-:S04]  /*0150*/  FFMA R4, -R3, R2, R0 ;  /* 0x0000000203047223 */ /* 0x000fc80000000100 */
[----:B------:R-:W-:Y:S01]  /*0160*/  FFMA R2, R5, R4, R2 ;  /* 0x0000000405027223 */ /* 0x000fe20000000002 */
[----:B0-----:R-:W-:Y:S06]  /*0170*/  @!P0 BRA `(.L_x_0) ;  /* 0x00000000000c8947 */ /* 0x001fec0003800000 */
[----:B------:R-:W-:-:S07]  /*0180*/  MOV R4, 0x1a0 ;  /* 0x000001a000047802 */ /* 0x000fce0000000f00 */
[----:B------:R-:W-:Y:S05]  /*0190*/  CALL.REL.NOINC `($__internal_0_$__cuda_sm3x_div_rn_noftz_f32_slowpath) ;  /* 0x00000004004c7944 */ /* 0x000fea0003c00000 */
[----:B------:R-:W-:-:S07]  /*01a0*/  IMAD.MOV.U32 R2, RZ, RZ, R0 ;  /* 0x000000ffff027224 */ /* 0x000fce00078e0000 */
.L_x_0:
[----:B------:R-:W0:Y:S02]  /*01b0*/  LDCU UR4, c[0x0][0x39c] ;  /* 0x00007380ff0477ac */ /* 0x000e240008000800 */
[----:B0-----:R-:W-:Y:S01]  /*01c0*/  I2FP.F32.U32 R3, UR4 ;  /* 0x0000000400037c45 */ /* 0x001fe20008201000 */
[----:B------:R-:W0:Y:S03]  /*01d0*/  LDCU UR4, c[0x0][0x394] ;  /* 0x00007280ff0477ac */ /* 0x000e260008000800 */
[----:B------:R-:W1:Y:S01]  /*01e0*/  MUFU.RCP R4, R3 ;  /* 0x0000000300047308 */ /* 0x000e620000001000 */
[----:B0-----:R-:W-:Y:S01]  /*01f0*/  I2FP.F32.U32 R0, UR4 ;  /* 0x0000000400007c45 */ /* 0x001fe20008201000 */
[----:B------:R-:W0:Y:S01]  /*0200*/  LDCU.64 UR4, c[0x0][0x358] ;  /* 0x00006b00ff0477ac */ /* 0x000e220008000a00 */
[----:B-1----:R-:W-:-:S05]  /*0210*/  FFMA R5, -R3, R4, 1 ;  /* 0x3f80000003057423 */ /* 0x002fca0000000104 */
[----:B------:R-:W1:Y:S01]  /*0220*/  FCHK P0, R0, R3 ;  /* 0x0000000300007302 */ /* 0x000e620000000000 */
[----:B------:R-:W-:-:S04]  /*0230*/  FFMA R5, R4, R5, R4 ;  /* 0x0000000504057223 */ /* 0x000fc80000000004 */
[----:B------:R-:W-:-:S04]  /*0240*/  FFMA R4, R0, R5, RZ ;  /* 0x0000000500047223 */ /* 0x000fc800000000ff */
[----:B------:R-:W-:-:S04]  /*0250*/  FFMA R6, -R3, R4, R0 ;  /* 0x0000000403067223 */ /* 0x000fc80000000100 */
[----:B------:R-:W-:Y:S01]  /*0260*/  FFMA R6, R5, R6, R4 ;  /* 0x0000000605067223 */ /* 0x000fe20000000004 */
[----:B01----:R-:W-:Y:S06]  /*0270*/  @!P0 BRA `(.L_x_1) ;  /* 0x00000000000c8947 */ /* 0x003fec0003800000 */
[----:B------:R-:W-:-:S07]  /*0280*/  MOV R4, 0x2a0 ;  /* 0x000002a000047802 */ /* 0x000fce0000000f00 */
[----:B------:R-:W-:Y:S05]  /*0290*/  CALL.REL.NOINC `($__internal_0_$__cuda_sm3x_div_rn_noftz_f32_slowpath) ;  /* 0x00000004000c7944 */ /* 0x000fea0003c00000 */
[----:B------:R-:W-:-:S07]  /*02a0*/  IMAD.MOV.U32 R6, RZ, RZ, R0 ;  /* 0x000000ffff067224 */ /* 0x000fce00078e0000 */
.L_x_1:
[----:B------:R-:W0:Y:S01]  /*02b0*/  LDC.64 R4, c[0x0][0x390] ;  /* 0x0000e400ff047b82 */ /* 0x000e220000000a00 */
[----:B------:R-:W-:Y:S01]  /*02c0*/  I2FP.F32.U32 R0, R20 ;  /* 0x0000001400007245 */ /* 0x000fe20000201000 */
[----:B------:R-:W1:Y:S01]  /*02d0*/  LDCU UR6, c[0x0][0x398] ;  /* 0x00007300ff0677ac */ /* 0x000e620008000800 */
[----:B------:R-:W-:-:S03]  /*02e0*/  I2FP.F32.U32 R7, R21 ;  /* 0x0000001500077245 */ /* 0x000fc60000201000 */
[----:B------:R-:W-:Y:S02]  /*02f0*/  FADD R3, R0, 0.5 ;  /* 0x3f00000000037421 */ /* 0x000fe40000000000 */
[----:B------:R-:W-:Y:S02]  /*0300*/  FADD R7, R7, 0.5 ;  /* 0x3f00000007077421 */ /* 0x000fe40000000000 */
[----:B------:R-:W-:Y:S02]  /*0310*/  FFMA R2, R3, R2, -0.5 ;  /* 0xbf00000003027423 */ /* 0x000fe40000000002 */
[----:B------:R-:W-:Y:S01]  /*0320*/  FFMA R6, R7, R6, -0.5 ;  /* 0xbf00000007067423 */ /* 0x000fe20000000006 */
[----:B0-----:R-:W-:Y:S01]  /*0330*/  IADD3 R8, PT, PT, R4, -0x1, RZ ;  /* 0xffffffff04087810 */ /* 0x001fe20007ffe0ff */
[----:B------:R-:W-:-:S03]  /*0340*/  VIADD R10, R5, 0xffffffff ;  /* 0xffffffff050a7836 */ /* 0x000fc60000000000 */
[----:B------:R-:W-:-:S04]  /*0350*/  I2FP.F32.U32 R3, R8 ;  /* 0x0000000800037245 */ /* 0x000fc80000201000 */
[----:B------:R-:W-:Y:S02]  /*0360*/  FMNMX R0, R2, R3, PT ;  /* 0x0000000302007209 */ /* 0x000fe40003800000 */
[----:B------:R-:W-:Y:S02]  /*0370*/  I2FP.F32.U32 R3, R10 ;  /* 0x0000000a00037245 */ /* 0x000fe40000201000 */
[----:B------:R-:W-:Y:S02]  /*0380*/  FMNMX R0, RZ, R0, !PT ;  /* 0x00000000ff007209 */ /* 0x000fe40007800000 */
[----:B------:R-:W-:Y:S02]  /*0390*/  FMNMX R6, R6, R3, PT ;  /* 0x0000000306067209 */ /* 0x000fe40003800000 */
[----:B------:R-:W0:Y:S01]  /*03a0*/  F2I.U32.TRUNC.NTZ R23, R0 ;  /* 0x0000000000177305 */ /* 0x000e22000020f000 */
[----:B------:R-:W2:Y:S01]  /*03b0*/  LDC.64 R2, c[0x0][0x380] ;  /* 0x0000e000ff027b82 */ /* 0x000ea20000000a00 */
[----:B------:R-:W-:-:S06]  /*03c0*/  FMNMX R22, RZ, R6, !PT ;  /* 0x00000006ff167209 */ /* 0x000fcc0007800000 */
[----:B------:R-:W3:Y:S01]  /*03d0*/  F2I.U32.TRUNC.NTZ R25, R22 ;  /* 0x0000001600197305 */ /* 0x000ee2000020f000 */
[----:B0-----:R-:W-:Y:S01]  /*03e0*/  VIADDMNMX.U32 R5, R23, 0x1, R8, PT ;  /* 0x0000000117057846 */ /* 0x001fe20003800008 */
[C---:B---3--:R-:W-:Y:S01]  /*03f0*/  IMAD R7, R25.reuse, R4, R23 ;  /* 0x0000000419077224 */ /* 0x048fe200078e0217 */
[----:B------:R-:W-:-:S03]  /*0400*/  VIADDMNMX.U32 R10, R25, 0x1, R10, PT ;  /* 0x00000001190a7846 */ /* 0x000fc6000380000a */
[----:B------:R-:W-:Y:S02]  /*0410*/  IMAD R9, R25, R4, R5 ;  /* 0x0000000419097224 */ /* 0x000fe400078e0205 */
[----:B--2---:R-:W-:-:S04]  /*0420*/  IMAD.WIDE.U32 R6, R7, 0x10, R2 ;  /* 0x0000001007067825 */ /* 0x004fc800078e0002 */
[----:B------:R-:W-:-:S04]  /*0430*/  IMAD.WIDE.U32 R8, R9, 0x10, R2 ;  /* 0x0000001009087825 */ /* 0x000fc800078e0002 */
[CC--:B------:R-:W-:Y:S02]  /*0440*/  IMAD R17, R10.reuse, R4.reuse, R5 ;  /* 0x000000040a117224 */ /* 0x0c0fe400078e0205 */
[----:B------:R-:W-:Y:S02]  /*0450*/  IMAD R13, R10, R4, R23 ;  /* 0x000000040a0d7224 */ /* 0x000fe400078e0217 */
[--C-:B------:R-:W-:Y:S01]  /*0460*/  IMAD.WIDE.U32 R16, R17, 0x10, R2.reuse ;  /* 0x0000001011107825 */ /* 0x100fe200078e0002 */
[----:B------:R-:W2:Y:S03]  /*0470*/  LDG.E.128.CONSTANT R4, desc[UR4][R6.64] ;  /* 0x0000000406047981 */ /* 0x000ea6000c1e9d00 */
[----:B------:R-:W-:Y:S01]  /*0480*/  IMAD.WIDE.U32 R12, R13, 0x10, R2 ;  /* 0x000000100d0c7825 */ /* 0x000fe200078e0002 */
[----:B------:R-:W2:Y:S01]  /*0490*/  LDG.E.128.CONSTANT R8, desc[UR4][R8.64] ;  /* 0x0000000408087981 */ /* 0x000ea2000c1e9d00 */
[----:B------:R-:W0:Y:S03]  /*04a0*/  LDC.64 R2, c[0x0][0x388] ;  /* 0x0000e200ff027b82 */ /* 0x000e260000000a00 */
[----:B------:R-:W3:Y:S04]  /*04b0*/  LDG.E.128.CONSTANT R16, desc[UR4][R16.64] ;  /* 0x0000000410107981 */ /* 0x000ee8000c1e9d00 */
[----:B------:R-:W3:Y:S01]  /*04c0*/  LDG.E.128.CONSTANT R12, desc[UR4][R12.64] ;  /* 0x000000040c0c7981 */ /* 0x000ee2000c1e9d00 */
[----:B------:R-:W-:-:S02]  /*04d0*/  I2FP.F32.U32 R23, R23 ;  /* 0x0000001700177245 */ /* 0x000fc40000201000 */
[----:B------:R-:W-:-:S03]  /*04e0*/  I2FP.F32.U32 R25, R25 ;  /* 0x0000001900197245 */ /* 0x000fc60000201000 */
[----:B------:R-:W-:Y:S02]  /*04f0*/  FADD R23, R0, -R23 ;  /* 0x8000001700177221 */ /* 0x000fe40000000000 */
[----:B------:R-:W-:Y:S01]  /*0500*/  FADD R22, R22, -R25 ;  /* 0x8000001916167221 */ /* 0x000fe20000000000 */
[----:B-1----:R-:W-:-:S04]  /*0510*/  IMAD R21, R21, UR6, R20 ;  /* 0x0000000615157c24 */ /* 0x002fc8000f8e0214 */
[----:B0-----:R-:W-:-:S04]  /*0520*/  IMAD.WIDE.U32 R2, R21, 0x10, R2 ;  /* 0x0000001015027825 */ /* 0x001fc800078e0002 */
[----:B--2---:R-:W-:Y:S01]  /*0530*/  FADD R0, -R5, R9 ;  /* 0x0000000905007221 */ /* 0x004fe20000000100 */
[----:B------:R-:W-:Y:S01]  /*0540*/  FADD R8, -R4, R8 ;  /* 0x0000000804087221 */ /* 0x000fe20000000100 */
[----:B------:R-:W-:Y:S02]  /*0550*/  FADD R25, -R6, R10 ;  /* 0x0000000a06197221 */ /* 0x000fe40000000100 */
[C---:B------:R-:W-:Y:S01]  /*0560*/  FFMA R5, R23.reuse, R0, R5 ;  /* 0x0000000017057223 */ /* 0x040fe20000000005 */
[----:B------:R-:W-:Y:S01]  /*0570*/  FFMA R9, R23, R8, R4 ;  /* 0x0000000817097223 */ /* 0x000fe20000000004 */
[----:B------:R-:W-:Y:S01]  /*0580*/  FADD R10, -R7, R11 ;  /* 0x0000000b070a7221 */ /* 0x000fe20000000100 */
[----:B---3--:R-:W-:Y:S01]  /*0590*/  FADD R0, -R13, R17 ;  /* 0x000000110d007221 */ /* 0x008fe20000000100 */
[----:B------:R-:W-:Y:S01]  /*05a0*/  FADD R16, -R12, R16 ;  /* 0x000000100c107221 */ /* 0x000fe20000000100 */
[----:B------:R-:W-:Y:S01]  /*05b0*/  FADD R17, -R14, R18 ;  /* 0x000000120e117221 */ /* 0x000fe20000000100 */
[----:B------:R-:W-:Y:S01]  /*05c0*/  FADD R4, -R15, R19 ;  /* 0x000000130f047221 */ /* 0x000fe20000000100 */
[C---:B------:R-:W-:Y:S01]  /*05d0*/  FFMA R11, R23.reuse, R25, R6 ;  /* 0x00000019170b7223 */ /* 0x040fe20000000006 */
[C---:B------:R-:W-:Y:S01]  /*05e0*/  FFMA R7, R23.reuse, R10, R7 ;  /* 0x0000000a17077223 */ /* 0x040fe20000000007 */
[C---:B------:R-:W-:Y:S01]  /*05f0*/  FFMA R16, R23.reuse, R16, R12 ;  /* 0x0000001017107223 */ /* 0x040fe2000000000c */
[C---:B------:R-:W-:Y:S01]  /*0600*/  FFMA R0, R23.reuse, R0, R13 ;  /* 0x0000000017007223 */ /* 0x040fe2000000000d */
[C---:B------:R-:W-:Y:S01]  /*0610*/  FFMA R14, R23.reuse, R17, R14 ;  /* 0x00000011170e7223 */ /* 0x040fe2000000000e */
[----:B------:R-:W-:Y:S01]  /*0620*/  FFMA R4, R23, R4, R15 ;  /* 0x0000000417047223 */ /* 0x000fe2000000000f */
[----:B------:R-:W-:Y:S01]  /*0630*/  FADD R16, -R9, R16 ;  /* 0x0000001009107221 */ /* 0x000fe20000000100 */
[----:B------:R-:W-:Y:S01]  /*0640*/  FADD R0, -R5, R0 ;  /* 0x0000000005007221 */ /* 0x000fe20000000100 */
[----:B------:R-:W-:Y:S01]  /*0650*/  FADD R6, -R11, R14 ;  /* 0x0000000e0b067221 */ /* 0x000fe20000000100 */
[----:B------:R-:W-:Y:S01]  /*0660*/  FADD R8, -R7, R4 ;  /* 0x0000000407087221 */ /* 0x000fe20000000100 */
[C---:B------:R-:W-:Y:S01]  /*0670*/  FFMA R4, R22.reuse, R16, R9 ;  /* 0x0000001016047223 */ /* 0x040fe20000000009 */
[C---:B------:R-:W-:Y:S01]  /*0680*/  FFMA R5, R22.reuse, R0, R5 ;  /* 0x0000000016057223 */ /* 0x040fe20000000005 */
[C---:B------:R-:W-:Y:S01]  /*0690*/  FFMA R6, R22.reuse, R6, R11 ;  /* 0x0000000616067223 */ /* 0x040fe2000000000b */
[----:B------:R-:W-:-:S05]  /*06a0*/  FFMA R7, R22, R8, R7 ;  /* 0x0000000816077223 */ /* 0x000fca0000000007 */
[----:B------:R-:W-:Y:S01]  /*06b0*/  STG.E.128 desc[UR4][R2.64], R4 ;  /* 0x0000000402007986 */ /* 0x000fe2000c101d04 */
[----:B------:R-:W-:Y:S05]  /*06c0*/  EXIT ;  /* 0x000000000000794d */ /* 0x000fea0003800000 */
        .weak           $__internal_0_$__cuda_sm3x_div_rn_noftz_f32_slowpath
        .type           $__internal_0_$__cuda_sm3x_div_rn_noftz_f32_slowpath,@function
        .size           $__internal_0_$__cuda_sm3x_div_rn_noftz_f32_slowpath,(.L_x_11 - $__internal_0_$__cuda_sm3x_div_rn_noftz_f32_slowpath)
$__internal_0_$__cuda_sm3x_div_rn_noftz_f32_slowpath:
[----:B------:R-:W-:Y:S02]  /*06d0*/  SHF.R.U32.HI R6, RZ, 0x17, R3 ;  /* 0x00000017ff067819 */ /* 0x000fe40000011603 */
[----:B------:R-:W-:Y:S02]  /*06e0*/  SHF.R.U32.HI R5, RZ, 0x17, R0 ;  /* 0x00000017ff057819 */ /* 0x000fe40000011600 */
[----:B------:R-:W-:Y:S02]  /*06f0*/  LOP3.LUT R10, R6, 0xff, RZ, 0xc0, !PT ;  /* 0x000000ff060a7812 */ /* 0x000fe400078ec0ff */
[----:B------:R-:W-:Y:S02]  /*0700*/  LOP3.LUT R8, R5, 0xff, RZ, 0xc0, !PT ;  /* 0x000000ff05087812 */ /* 0x000fe400078ec0ff */
[----:B------:R-:W-:-:S03]  /*0710*/  IADD3 R7, PT, PT, R10, -0x1, RZ ;  /* 0xffffffff0a077810 */ /* 0x000fc60007ffe0ff */
[----:B------:R-:W-:Y:S01]  /*0720*/  VIADD R6, R8, 0xffffffff ;  /* 0xffffffff08067836 */ /* 0x000fe20000000000 */
[----:B------:R-:W-:-:S04]  /*0730*/  ISETP.GT.U32.AND P0, PT, R7, 0xfd, PT ;  /* 0x000000fd0700780c */ /* 0x000fc80003f04070 */
[----:B------:R-:W-:-:S13]  /*0740*/  ISETP.GT.U32.OR P0, PT, R6, 0xfd, P0 ;  /* 0x000000fd0600780c */ /* 0x000fda0000704470 */
[----:B------:R-:W-:Y:S01]  /*0750*/  @!P0 MOV R5, RZ ;  /* 0x000000ff00058202 */ /* 0x000fe20000000f00 */
[----:B------:R-:W-:Y:S06]  /*0760*/  @!P0 BRA `(.L_x_2) ;  /* 0x00000000005c8947 */ /* 0x000fec0003800000 */
[----:B------:R-:W-:Y:S02]  /*0770*/  FSETP.GTU.FTZ.AND P0, PT, |R0|, +INF , PT ;  /* 0x7f8000000000780b */ /* 0x000fe40003f1c200 */
[----:B------:R-:W-:-:S04]  /*0780*/  FSETP.GTU.FTZ.AND P1, PT, |R3|, +INF , PT ;  /* 0x7f8000000300780b */ /* 0x000fc80003f3c200 */
[----:B------:R-:W-:-:S13]  /*0790*/  PLOP3.LUT P0, PT, P0, P1, PT, 0xf8, 0x8f ;  /* 0x00000000008f781c */ /* 0x000fda0000703f70 */
[----:B------:R-:W-:Y:S05]  /*07a0*/  @P0 BRA `(.L_x_3) ;  /* 0x0000000400440947 */ /* 0x000fea0003800000 */
[----:B------:R-:W-:-:S13]  /*07b0*/  LOP3.LUT P0, RZ, R3, 0x7fffffff, R0, 0xc8, !PT ;  /* 0x7fffffff03ff7812 */ /* 0x000fda000780c800 */
[----:B------:R-:W-:Y:S05]  /*07c0*/  @!P0 BRA `(.L_x_4) ;  /* 0x0000000400348947 */ /* 0x000fea0003800000 */
[C---:B------:R-:W-:Y:S02]  /*07d0*/  FSETP.NEU.FTZ.AND P2, PT, |R0|.reuse, +INF , PT ;  /* 0x7f8000000000780b */ /* 0x040fe40003f5d200 */
[----:B------:R-:W-:Y:S02]  /*07e0*/  FSETP.NEU.FTZ.AND P1, PT, |R3|, +INF , PT ;  /* 0x7f8000000300780b */ /* 0x000fe40003f3d200 */
[----:B------:R-:W-:-:S11]  /*07f0*/  FSETP.NEU.FTZ.AND P0, PT, |R0|, +INF , PT ;  /* 0x7f8000000000780b */ /* 0x000fd60003f1d200 */
[----:B------:R-:W-:Y:S05]  /*0800*/  @!P1 BRA !P2, `(.L_x_4) ;  /* 0x0000000400249947 */ /* 0x000fea0005000000 */
[----:B------:R-:W-:-:S04]  /*0810*/  LOP3.LUT P2, RZ, R0, 0x7fffffff, RZ, 0xc0, !PT ;  /* 0x7fffffff00ff7812 */ /* 0x000fc8000784c0ff */
[----:B------:R-:W-:-:S13]  /*0820*/  PLOP3.LUT P1, PT, P1, P2, PT, 0x2f, 0xf2 ;  /* 0x0000000000f2781c */ /* 0x000fda0000f24577 */
[----:B------:R-:W-:Y:S05]  /*0830*/  @P1 BRA `(.L_x_5) ;  /* 0x0000000400101947 */ /* 0x000fea0003800000 */
[----:B------:R-:W-:-:S04]  /*0840*/  LOP3.LUT P1, RZ, R3, 0x7fffffff, RZ, 0xc0, !PT ;  /* 0x7fffffff03ff7812 */ /* 0x000fc8000782c0ff */
[----:B------:R-:W-:-:S13]  /*0850*/  PLOP3.LUT P0, PT, P0, P1, PT, 0x2f, 0xf2 ;  /* 0x0000000000f2781c */ /* 0x000fda0000702577 */
[----:B------:R-:W-:Y:S05]  /*0860*/  @P0 BRA `(.L_x_6) ;  /* 0x0000000000f80947 */ /* 0x000fea0003800000 */
[----:B------:R-:W-:Y:S02]  /*0870*/  ISETP.GE.AND P0, PT, R6, RZ, PT ;  /* 0x000000ff0600720c */ /* 0x000fe40003f06270 */
[----:B------:R-:W-:-:S11]  /*0880*/  ISETP.GE.AND P1, PT, R7, RZ, PT ;  /* 0x000000ff0700720c */ /* 0x000fd60003f26270 */
[----:B------:R-:W-:Y:S01]  /*0890*/  @P0 IMAD.MOV.U32 R5, RZ, RZ, RZ ;  /* 0x000000ffff050224 */ /* 0x000fe200078e00ff */
[----:B------:R-:W-:Y:S01]  /*08a0*/  @!P0 MOV R5, 0xffffffc0 ;  /* 0xffffffc000058802 */ /* 0x000fe20000000f00 */
[----:B------:R-:W-:Y:S01]  /*08b0*/  @!P0 FFMA R0, R0, 1.84467440737095516160e+19, RZ ;  /* 0x5f80000000008823 */ /* 0x000fe200000000ff */
[----:B------:R-:W-:-:S03]  /*08c0*/  @!P1 FFMA R3, R3, 1.84467440737095516160e+19, RZ ;  /* 0x5f80000003039823 */ /* 0x000fc600000000ff */
[----:B------:R-:W-:-:S07]  /*08d0*/  @!P1 VIADD R5, R5, 0x40 ;  /* 0x0000004005059836 */ /* 0x000fce0000000000 */
.L_x_2:
[----:B------:R-:W-:-:S04]  /*08e0*/  LEA R6, R10, 0xc0800000, 0x17 ;  /* 0xc08000000a067811 */ /* 0x000fc800078eb8ff */
[----:B------:R-:W-:Y:S01]  /*08f0*/  IADD3 R6, PT, PT, -R6, R3, RZ ;  /* 0x0000000306067210 */ /* 0x000fe20007ffe1ff */
[----:B------:R-:W-:-:S03]  /*0900*/  VIADD R3, R8, 0xffffff81 ;  /* 0xffffff8108037836 */ /* 0x000fc60000000000 */
[----:B------:R0:W1:Y:S01]  /*0910*/  MUFU.RCP R7, R6 ;  /* 0x0000000600077308 */ /* 0x0000620000001000 */
[----:B------:R-:W-:Y:S01]  /*0920*/  FADD.FTZ R9, -R6, -RZ ;  /* 0x800000ff06097221 */ /* 0x000fe20000010100 */
[C---:B------:R-:W-:Y:S01]  /*0930*/  IMAD R0, R3.reuse, -0x800000, R0 ;  /* 0xff80000003007824 */ /* 0x040fe200078e0200 */
[----:B0-----:R-:W-:-:S04]  /*0940*/  IADD3 R6, PT, PT, R3, 0x7f, -R10 ;  /* 0x0000007f03067810 */ /* 0x001fc80007ffe80a */
[----:B------:R-:W-:Y:S01]  /*0950*/  IADD3 R6, PT, PT, R6, R5, RZ ;  /* 0x0000000506067210 */ /* 0x000fe20007ffe0ff */
[----:B-1----:R-:W-:-:S04]  /*0960*/  FFMA R8, R7, R9, 1 ;  /* 0x3f80000007087423 */ /* 0x002fc80000000009 */
[----:B------:R-:W-:-:S04]  /*0970*/  FFMA R12, R7, R8, R7 ;  /* 0x00000008070c7223 */ /* 0x000fc80000000007 */
[----:B------:R-:W-:-:S04]  /*0980*/  FFMA R7, R0, R12, RZ ;  /* 0x0000000c00077223 */ /* 0x000fc800000000ff */
[----:B------:R-:W-:-:S04]  /*0990*/  FFMA R8, R9, R7, R0 ;  /* 0x0000000709087223 */ /* 0x000fc80000000000 */
[----:B------:R-:W-:-:S04]  /*09a0*/  FFMA R7, R12, R8, R7 ;  /* 0x000000080c077223 */ /* 0x000fc80000000007 */
[----:B------:R-:W-:-:S04]  /*09b0*/  FFMA R8, R9, R7, R0 ;  /* 0x0000000709087223 */ /* 0x000fc80000000000 */
[----:B------:R-:W-:-:S05]  /*09c0*/  FFMA R0, R12, R8, R7 ;  /* 0x000000080c007223 */ /* 0x000fca0000000007 */
[----:B------:R-:W-:-:S04]  /*09d0*/  SHF.R.U32.HI R3, RZ, 0x17, R0 ;  /* 0x00000017ff037819 */ /* 0x000fc80000011600 */
[----:B------:R-:W-:-:S05]  /*09e0*/  LOP3.LUT R3, R3, 0xff, RZ, 0xc0, !PT ;  /* 0x000000ff03037812 */ /* 0x000fca00078ec0ff */
[----:B------:R-:W-:-:S05]  /*09f0*/  IMAD.IADD R9, R3, 0x1, R6 ;  /* 0x0000000103097824 */ /* 0x000fca00078e0206 */
[----:B------:R-:W-:-:S04]  /*0a00*/  IADD3 R3, PT, PT, R9, -0x1, RZ ;  /* 0xffffffff09037810 */ /* 0x000fc80007ffe0ff */
[----:B------:R-:W-:-:S13]  /*0a10*/  ISETP.GE.U32.AND P0, PT, R3, 0xfe, PT ;  /* 0x000000fe0300780c */ /* 0x000fda0003f06070 */
[----:B------:R-:W-:Y:S05]  /*0a20*/  @!P0 BRA `(.L_x_7) ;  /* 0x0000000000808947 */ /* 0x000fea0003800000 */
[----:B------:R-:W-:-:S13]  /*0a30*/  ISETP.GT.AND P0, PT, R9, 0xfe, PT ;  /* 0x000000fe0900780c */ /* 0x000fda0003f04270 */
[----:B------:R-:W-:Y:S05]  /*0a40*/  @P0 BRA `(.L_x_8) ;  /* 0x00000000006c0947 */ /* 0x000fea0003800000 */
[----:B------:R-:W-:-:S13]  /*0a50*/  ISETP.GE.AND P0, PT, R9, 0x1, PT ;  /* 0x000000010900780c */ /* 0x000fda0003f06270 */
[----:B------:R-:W-:Y:S05]  /*0a60*/  @P0 BRA `(.L_x_9) ;  /* 0x0000000000980947 */ /* 0x000fea0003800000 */
[----:B------:R-:W-:Y:S02]  /*0a70*/  ISETP.GE.AND P0, PT, R9, -0x18, PT ;  /* 0xffffffe80900780c */ /* 0x000fe40003f06270 */
[----:B------:R-:W-:-:S11]  /*0a80*/  LOP3.LUT R0, R0, 0x80000000, RZ, 0xc0, !PT ;  /* 0x8000000000007812 */ /* 0x000fd600078ec0ff */
[----:B------:R-:W-:Y:S05]  /*0a90*/  @!P0 BRA `(.L_x_9) ;  /* 0x00000000008c8947 */ /* 0x000fea0003800000 */
[CCC-:B------:R-:W-:Y:S01]  /*0aa0*/  FFMA.RZ R3, R12.reuse, R8.reuse, R7.reuse ;  /* 0x000000080c037223 */ /* 0x1c0fe2000000c007 */
[CCC-:B------:R-:W-:Y:S01]  /*0ab0*/  FFMA.RM R6, R12.reuse, R8.reuse, R7.reuse ;  /* 0x000000080c067223 */ /* 0x1c0fe20000004007 */
[C---:B------:R-:W-:Y:S02]  /*0ac0*/  ISETP.NE.AND P2, PT, R9.reuse, RZ, PT ;  /* 0x000000ff0900720c */ /* 0x040fe40003f45270 */
[----:B------:R-:W-:Y:S02]  /*0ad0*/  ISETP.NE.AND P1, PT, R9, RZ, PT ;  /* 0x000000ff0900720c */ /* 0x000fe40003f25270 */
[----:B------:R-:W-:Y:S01]  /*0ae0*/  LOP3.LUT R5, R3, 0x7fffff, RZ, 0xc0, !PT ;  /* 0x007fffff03057812 */ /* 0x000fe200078ec0ff */
[----:B------:R-:W-:Y:S01]  /*0af0*/  FFMA.RP R3, R12, R8, R7 ;  /* 0x000000080c037223 */ /* 0x000fe20000008007 */
[C---:B------:R-:W-:Y:S01]  /*0b00*/  VIADD R8, R9.reuse, 0x20 ;  /* 0x0000002009087836 */ /* 0x040fe20000000000 */
[----:B------:R-:W-:Y:S02]  /*0b10*/  IADD3 R7, PT, PT, -R9, RZ, RZ ;  /* 0x000000ff09077210 */ /* 0x000fe40007ffe1ff */
[----:B------:R-:W-:-:S02]  /*0b20*/  LOP3.LUT R5, R5, 0x800000, RZ, 0xfc, !PT ;  /* 0x0080000005057812 */ /* 0x000fc400078efcff */
[----:B------:R-:W-:Y:S02]  /*0b30*/  FSETP.NEU.FTZ.AND P0, PT, R3, R6, PT ;  /* 0x000000060300720b */ /* 0x000fe40003f1d000 */
[----:B------:R-:W-:Y:S02]  /*0b40*/  SHF.L.U32 R8, R5, R8, RZ ;  /* 0x0000000805087219 */ /* 0x000fe400000006ff */
[----:B------:R-:W-:Y:S02]  /*0b50*/  SEL R6, R7, RZ, P2 ;  /* 0x000000ff07067207 */ /* 0x000fe40001000000 */
[----:B------:R-:W-:Y:S02]  /*0b60*/  ISETP.NE.AND P1, PT, R8, RZ, P1 ;  /* 0x000000ff0800720c */ /* 0x000fe40000f25270 */
[----:B------:R-:W-:Y:S02]  /*0b70*/  SHF.R.U32.HI R6, RZ, R6, R5 ;  /* 0x00000006ff067219 */ /* 0x000fe40000011605 */
[----:B------:R-:W-:-:S02]  /*0b80*/  PLOP3.LUT P0, PT, P0, P1, PT, 0xf8, 0x8f ;  /* 0x00000000008f781c */ /* 0x000fc40000703f70 */
[----:B------:R-:W-:Y:S02]  /*0b90*/  SHF.R.U32.HI R8, RZ, 0x1, R6 ;  /* 0x00000001ff087819 */ /* 0x000fe40000011606 */
[----:B------:R-:W-:-:S04]  /*0ba0*/  SEL R3, RZ, 0x1, !P0 ;  /* 0x00000001ff037807 */ /* 0x000fc80004000000 */
[----:B------:R-:W-:-:S04]  /*0bb0*/  LOP3.LUT R3, R3, 0x1, R8, 0xf8, !PT ;  /* 0x0000000103037812 */ /* 0x000fc800078ef808 */
[----:B------:R-:W-:-:S05]  /*0bc0*/  LOP3.LUT R3, R3, R6, RZ, 0xc0, !PT ;  /* 0x0000000603037212 */ /* 0x000fca00078ec0ff */
[----:B------:R-:W-:-:S05]  /*0bd0*/  IMAD.IADD R3, R8, 0x1, R3 ;  /* 0x0000000108037824 */ /* 0x000fca00078e0203 */
[----:B------:R-:W-:Y:S01]  /*0be0*/  LOP3.LUT R0, R3, R0, RZ, 0xfc, !PT ;  /* 0x0000000003007212 */ /* 0x000fe200078efcff */
[----:B------:R-:W-:Y:S06]  /*0bf0*/  BRA `(.L_x_9) ;  /* 0x0000000000347947 */ /* 0x000fec0003800000 */
.L_x_8:
[----:B------:R-:W-:-:S04]  /*0c00*/  LOP3.LUT R0, R0, 0x80000000, RZ, 0xc0, !PT ;  /* 0x8000000000007812 */ /* 0x000fc800078ec0ff */
[----:B------:R-:W-:Y:S01]  /*0c10*/  LOP3.LUT R0, R0, 0x7f800000, RZ, 0xfc, !PT ;  /* 0x7f80000000007812 */ /* 0x000fe200078efcff */
[----:B------:R-:W-:Y:S06]  /*0c20*/  BRA `(.L_x_9) ;  /* 0x0000000000287947 */ /* 0x000fec0003800000 */
.L_x_7:
[----:B------:R-:W-:Y:S01]  /*0c30*/  LEA R0, R6, R0, 0x17 ;  /* 0x0000000006007211 */ /* 0x000fe200078eb8ff */
[----:B------:R-:W-:Y:S06]  /*0c40*/  BRA `(.L_x_9) ;  /* 0x0000000000207947 */ /* 0x000fec0003800000 */
.L_x_6:
[----:B------:R-:W-:-:S04]  /*0c50*/  LOP3.LUT R0, R3, 0x80000000, R0, 0x48, !PT ;  /* 0x8000000003007812 */ /* 0x000fc800078e4800 */
[----:B------:R-:W-:Y:S01]  /*0c60*/  LOP3.LUT R0, R0, 0x7f800000, RZ, 0xfc, !PT ;  /* 0x7f80000000007812 */ /* 0x000fe200078efcff */
[----:B------:R-:W-:Y:S06]  /*0c70*/  BRA `(.L_x_9) ;  /* 0x0000000000147947 */ /* 0x000fec0003800000 */
.L_x_5:
[----:B------:R-:W-:Y:S01]  /*0c80*/  LOP3.LUT R0, R3, 0x80000000, R0, 0x48, !PT ;  /* 0x8000000003007812 */ /* 0x000fe200078e4800 */
[----:B------:R-:W-:Y:S06]  /*0c90*/  BRA `(.L_x_9) ;  /* 0x00000000000c7947 */ /* 0x000fec0003800000 */
.L_x_4:
[----:B------:R-:W0:Y:S01]  /*0ca0*/  MUFU.RSQ R0, -QNAN ;  /* 0xffc0000000007908 */ /* 0x000e220000001400 */
[----:B------:R-:W-:Y:S05]  /*0cb0*/  BRA `(.L_x_9) ;  /* 0x0000000000047947 */ /* 0x000fea0003800000 */
.L_x_3:
[----:B------:R-:W-:-:S07]  /*0cc0*/  FADD.FTZ R0, R0, R3 ;  /* 0x0000000300007221 */ /* 0x000fce0000010000 */
.L_x_9:
[----:B------:R-:W-:-:S04]  /*0cd0*/  HFMA2 R5, -RZ, RZ, 0, 0 ;  /* 0x00000000ff057431 */ /* 0x000fc800000001ff */
[----:B0-----:R-:W-:Y:S05]  /*0ce0*/  RET.REL.NODEC R4 `(resize_bilinear_kernel) ;  /* 0xfffffff004c47950 */ /* 0x001fea0003c3ffff */
.L_x_10:
[----:B------:R-:W-:-:S00]  /*0cf0*/  BRA `(.L_x_10) ;  /* 0xfffffffc00fc7947 */ /* 0x000fc0000383ffff */
[----:B------:R-:W-:-:S00]  /*0d00*/  NOP ;  /* 0x0000000000007918 */ /* 0x000fc00000000000 */
[----:B------:R-:W-:-:S00]  /*0d10*/  NOP ;  /* 0x0000000000007918 */ /* 0x000fc00000000000 */
[----:B------:R-:W-:-:S00]  /*0d20*/  NOP ;  /* 0x0000000000007918 */ /* 0x000fc00000000000 */
[----:B------:R-:W-:-:S00]  /*0d30*/  NOP ;  /* 0x0000000000007918 */ /* 0x000fc00000000000 */
[----:B------:R-:W-:-:S00]  /*0d40*/  NOP ;  /* 0x0000000000007918 */ /* 0x000fc00000000000 */
[----:B------:R-:W-:-:S00]  /*0d50*/  NOP ;  /* 0x0000000000007918 */ /* 0x000fc00000000000 */
[----:B------:R-:W-:-:S00]  /*0d60*/  NOP ;  /* 0x0000000000007918 */ /* 0x000fc00000000000 */
[----:B------:R-:W-:-:S00]  /*0d70*/  NOP ;  /* 0x0000000000007918 */ /* 0x000fc00000000000 */
.L_x_11:


//--------------------- .nv.shared.reserved.0     --------------------------
	.section	.nv.shared.reserved.0,"aw",@nobits
	.weak		__nv_reservedSMEM_offset_0_alias
	.size		__nv_reservedSMEM_offset_0_alias, 0, 64
	.other		__nv_reservedSMEM_offset_0_alias,@"STO_CUDA_RESERVED_SHARED STV_DEFAULT"
__nv_reservedSMEM_offset_0_alias:
	.zero		0
	.zero		64


//--------------------- .nv.constant0.resize_bilinear_kernel --------------------------
	.section	.nv.constant0.resize_bilinear_kernel,"a",@progbits
	.sectionflags	@""
	.align	4
.nv.constant0.resize_bilinear_kernel:
	.zero		928


//--------------------- SYMBOLS --------------------------

	.type		.nv.reservedSmem.offset0,@object
	.size		.nv.reservedSmem.offset0,0x4
